	.headerflags	@"EF_CUDA_TEXMODE_UNIFIED EF_CUDA_64BIT_ADDRESS EF_CUDA_ACCELERATORS EF_CUDA_SM90 EF_CUDA_VIRTUAL_SM(EF_CUDA_SM90)"
	.elftype	@"ET_EXEC"


//--------------------- .nv.info                  --------------------------
	.section	.nv.info,"",@"SHT_CUDA_INFO"
	.align	4


	//----- nvinfo : EIATTR_REGCOUNT
	.align		4
        /*0000*/ 	.byte	0x04, 0x2f
        /*0002*/ 	.short	(.L_1 - .L_0)
	.align		4
.L_0:
        /*0004*/ 	.word	index@(triton_poi_fused_cat_37)
        /*0008*/ 	.word	0x0000001a


	//----- nvinfo : EIATTR_MIN_STACK_SIZE
	.align		4
.L_1:
        /*000c*/ 	.byte	0x04, 0x12
        /*000e*/ 	.short	(.L_3 - .L_2)
	.align		4
.L_2:
        /*0010*/ 	.word	index@(triton_poi_fused_cat_37)
        /*0014*/ 	.word	0x00000000


	//----- nvinfo : EIATTR_FRAME_SIZE
	.align		4
.L_3:
        /*0018*/ 	.byte	0x04, 0x11
        /*001a*/ 	.short	(.L_5 - .L_4)
	.align		4
.L_4:
        /*001c*/ 	.word	index@(triton_poi_fused_cat_37)
        /*0020*/ 	.word	0x00000000


	//----- nvinfo : EIATTR_MIN_STACK_SIZE
	.align		4
.L_5:
        /*0024*/ 	.byte	0x04, 0x12
        /*0026*/ 	.short	(.L_7 - .L_6)
	.align		4
.L_6:
        /*0028*/ 	.word	index@(triton_poi_fused_cat_37)
        /*002c*/ 	.word	0x00000000
.L_7:


//--------------------- .nv.info.triton_poi_fused_cat_37 --------------------------
	.section	.nv.info.triton_poi_fused_cat_37,"",@"SHT_CUDA_INFO"
	.sectionflags	@""
	.align	4


	//----- nvinfo : EIATTR_CUDA_API_VERSION
	.align		4
        /*0000*/ 	.byte	0x04, 0x37
        /*0002*/ 	.short	(.L_9 - .L_8)
.L_8:
        /*0004*/ 	.word	0x0000007c


	//----- nvinfo : EIATTR_KPARAM_INFO
	.align		4
.L_9:
        /*0008*/ 	.byte	0x04, 0x17
        /*000a*/ 	.short	(.L_11 - .L_10)
.L_10:
        /*000c*/ 	.word	0x00000000
        /*0010*/ 	.short	0x0003
        /*0012*/ 	.short	0x0014
        /*0014*/ 	.byte	0x00, 0xf0, 0x11, 0x00


	//----- nvinfo : EIATTR_KPARAM_INFO
	.align		4
.L_11:
        /*0018*/ 	.byte	0x04, 0x17
        /*001a*/ 	.short	(.L_13 - .L_12)
.L_12:
        /*001c*/ 	.word	0x00000000
        /*0020*/ 	.short	0x0002
        /*0022*/ 	.short	0x0010
        /*0024*/ 	.byte	0x00, 0xf0, 0x11, 0x00


	//----- nvinfo : EIATTR_KPARAM_INFO
	.align		4
.L_13:
        /*0028*/ 	.byte	0x04, 0x17
        /*002a*/ 	.short	(.L_15 - .L_14)
.L_14:
        /*002c*/ 	.word	0x00000000
        /*0030*/ 	.short	0x0001
        /*0032*/ 	.short	0x0008
        /*0034*/ 	.byte	0x00, 0xf4, 0x21, 0x00


	//----- nvinfo : EIATTR_KPARAM_INFO
	.align		4
.L_15:
        /*0038*/ 	.byte	0x04, 0x17
        /*003a*/ 	.short	(.L_17 - .L_16)
.L_16:
        /*003c*/ 	.word	0x00000000
        /*0040*/ 	.short	0x0000
        /*0042*/ 	.short	0x0000
        /*0044*/ 	.byte	0x00, 0xf4, 0x21, 0x00


	//----- nvinfo : EIATTR_SPARSE_MMA_MASK
	.align		4
.L_17:
        /*0048*/ 	.byte	0x03, 0x50
        /*004a*/ 	.short	0x0000


	//----- nvinfo : EIATTR_MAXREG_COUNT
	.align		4
        /*004c*/ 	.byte	0x03, 0x1b
        /*004e*/ 	.short	0x00ff


	//----- nvinfo : EIATTR_EXIT_INSTR_OFFSETS
	.align		4
        /*0050*/ 	.byte	0x04, 0x1c
        /*0052*/ 	.short	(.L_19 - .L_18)


	//   ....[0]....
.L_18:
        /*0054*/ 	.word	0x000004f0


	//   ....[1]....
        /*0058*/ 	.word	0x00000540


	//----- nvinfo : EIATTR_REQNTID
	.align		4
.L_19:
        /*005c*/ 	.byte	0x04, 0x10
        /*005e*/ 	.short	(.L_21 - .L_20)
.L_20:
        /*0060*/ 	.word	0x00000080
        /*0064*/ 	.word	0x00000001
        /*0068*/ 	.word	0x00000001


	//----- nvinfo : EIATTR_CBANK_PARAM_SIZE
	.align		4
.L_21:
        /*006c*/ 	.byte	0x03, 0x19
        /*006e*/ 	.short	0x0018


	//----- nvinfo : EIATTR_PARAM_CBANK
	.align		4
        /*0070*/ 	.byte	0x04, 0x0a
        /*0072*/ 	.short	(.L_23 - .L_22)
	.align		4
.L_22:
        /*0074*/ 	.word	index@(.nv.constant0.triton_poi_fused_cat_37)
        /*0078*/ 	.short	0x0210
        /*007a*/ 	.short	0x0018


	//----- nvinfo : EIATTR_SW_WAR
	.align		4
.L_23:
        /*007c*/ 	.byte	0x04, 0x36
        /*007e*/ 	.short	(.L_25 - .L_24)
.L_24:
        /*0080*/ 	.word	0x00000008
.L_25:


//--------------------- .nv.callgraph             --------------------------
	.section	.nv.callgraph,"",@"SHT_CUDA_CALLGRAPH"
	.align	4
	.sectionentsize	8
	.align		4
        /*0000*/ 	.word	0x00000000
	.align		4
        /*0004*/ 	.word	0xffffffff
	.align		4
        /*0008*/ 	.word	0x00000000
	.align		4
        /*000c*/ 	.word	0xfffffffe
	.align		4
        /*0010*/ 	.word	0x00000000
	.align		4
        /*0014*/ 	.word	0xfffffffd
	.align		4
        /*0018*/ 	.word	0x00000000
	.align		4
        /*001c*/ 	.word	0xfffffffc


//--------------------- .text.triton_poi_fused_cat_37 --------------------------
	.section	.text.triton_poi_fused_cat_37,"ax",@progbits
	.sectionflags	@"SHF_BARRIERS=1"
	.align	128
        .global         triton_poi_fused_cat_37
        .type           triton_poi_fused_cat_37,@function
        .size           triton_poi_fused_cat_37,(.L_x_1 - triton_poi_fused_cat_37)
        .other          triton_poi_fused_cat_37,@"STO_CUDA_ENTRY STV_DEFAULT"
triton_poi_fused_cat_37:
.text.triton_poi_fused_cat_37:
[----:B------:R-:W0:Y:S02]  /*0000*/  LDC R1, c[0x0][0x28] ;  /* 0x00000a00ff017b82 */ /* 0x000e240000000800 */
[----:B------:R-:W1:Y:S01]  /*0010*/  S2R R3, SR_CTAID.X ;  /* 0x0000000000037919 */ /* 0x000e620000002500 */
[----:B------:R-:W2:Y:S01]  /*0020*/  LDC.64 R8, c[0x0][0x210] ;  /* 0x00008400ff087b82 */ /* 0x000ea20000000a00 */
[----:B------:R-:W-:Y:S02]  /*0030*/  CS2R R4, SRZ ;  /* 0x0000000000047805 */ /* 0x000fe4000001ff00 */
[----:B------:R-:W-:Y:S01]  /*0040*/  CS2R R6, SRZ ;  /* 0x0000000000067805 */ /* 0x000fe2000001ff00 */
[----:B------:R-:W3:Y:S01]  /*0050*/  S2R R18, SR_TID.X ;  /* 0x0000000000127919 */ /* 0x000ee20000002100 */
[----:B------:R-:W-:Y:S01]  /*0060*/  ULDC.64 UR6, c[0x0][0x208] ;  /* 0x0000820000067ab9 */ /* 0x000fe20000000a00 */
[----:B------:R-:W4:Y:S01]  /*0070*/  S2R R17, SR_CTAID.Y ;  /* 0x0000000000117919 */ /* 0x000f220000002600 */
[----:B-1----:R-:W-:Y:S02]  /*0080*/  IMAD.SHL.U32 R3, R3, 0x20, RZ ;  /* 0x0000002003037824 */ /* 0x002fe400078e00ff */
[----:B---3--:R-:W-:Y:S01]  /*0090*/  IMAD.SHL.U32 R16, R18, 0x4, RZ ;  /* 0x0000000412107824 */ /* 0x008fe200078e00ff */
[----:B------:R-:W-:Y:S01]  /*00a0*/  SHF.R.U32.HI R0, RZ, 0x3, R18 ;  /* 0x00000003ff007819 */ /* 0x000fe20000011612 */
[----:B----4-:R-:W-:-:S03]  /*00b0*/  IMAD.SHL.U32 R17, R17, 0x20, RZ ;  /* 0x0000002011117824 */ /* 0x010fc600078e00ff */
[----:B------:R-:W-:Y:S02]  /*00c0*/  LOP3.LUT R11, R3, 0x1c, R16, 0xf8, !PT ;  /* 0x0000001c030b7812 */ /* 0x000fe400078ef810 */
[----:B------:R-:W-:Y:S02]  /*00d0*/  SGXT.U32 R0, R0, 0x4 ;  /* 0x000000040000781a */ /* 0x000fe40000000000 */
[----:B------:R-:W-:Y:S02]  /*00e0*/  ISETP.GE.AND P0, PT, R11, 0x24, PT ;  /* 0x000000240b00780c */ /* 0x000fe40003f06270 */
[----:B------:R-:W-:Y:S02]  /*00f0*/  LOP3.LUT R2, R17, R0, RZ, 0xfc, !PT ;  /* 0x0000000011027212 */ /* 0x000fe400078efcff */
[----:B------:R-:W-:Y:S02]  /*0100*/  LOP3.LUT R10, R17, 0x10, R0, 0xfe, !PT ;  /* 0x00000010110a7812 */ /* 0x000fe400078efe00 */
[C---:B------:R-:W-:Y:S01]  /*0110*/  ISETP.LT.AND P1, PT, R2.reuse, 0x1100, !P0 ;  /* 0x000011000200780c */ /* 0x040fe20004721270 */
[--C-:B------:R-:W-:Y:S01]  /*0120*/  IMAD R13, R2, 0x24, R11.reuse ;  /* 0x00000024020d7824 */ /* 0x100fe200078e020b */
[C---:B------:R-:W-:Y:S01]  /*0130*/  ISETP.LT.AND P0, PT, R10.reuse, 0x1100, !P0 ;  /* 0x000011000a00780c */ /* 0x040fe20004701270 */
[----:B------:R-:W-:-:S02]  /*0140*/  IMAD R15, R10, 0x24, R11 ;  /* 0x000000240a0f7824 */ /* 0x000fc400078e020b */
[----:B--2---:R-:W-:Y:S01]  /*0150*/  IMAD.WIDE R12, R13, 0x4, R8 ;  /* 0x000000040d0c7825 */ /* 0x004fe200078e0208 */
[----:B------:R-:W-:-:S03]  /*0160*/  CS2R R10, SRZ ;  /* 0x00000000000a7805 */ /* 0x000fc6000001ff00 */
[----:B------:R-:W-:Y:S01]  /*0170*/  IMAD.WIDE R14, R15, 0x4, R8 ;  /* 0x000000040f0e7825 */ /* 0x000fe200078e0208 */
[----:B------:R-:W-:-:S03]  /*0180*/  CS2R R8, SRZ ;  /* 0x0000000000087805 */ /* 0x000fc6000001ff00 */
[----:B------:R1:W2:Y:S04]  /*0190*/  @P1 LDG.E.EL.128 R4, desc[UR6][R12.64] ;  /* 0x000000060c041981 */ /* 0x0002a8000c2e1d00 */
[----:B------:R3:W4:Y:S01]  /*01a0*/  @P0 LDG.E.EL.128 R8, desc[UR6][R14.64] ;  /* 0x000000060e080981 */ /* 0x000722000c2e1d00 */
[----:B------:R-:W5:Y:S01]  /*01b0*/  S2UR UR5, SR_CgaCtaId ;  /* 0x00000000000579c3 */ /* 0x000f620000008800 */
[C---:B------:R-:W-:Y:S01]  /*01c0*/  IMAD.SHL.U32 R2, R18.reuse, 0x80, RZ ;  /* 0x0000008012027824 */ /* 0x040fe200078e00ff */
[----:B------:R-:W-:Y:S01]  /*01d0*/  UMOV UR4, 0x400 ;  /* 0x0000040000047882 */ /* 0x000fe20000000000 */
[----:B------:R-:W-:-:S03]  /*01e0*/  IMAD.SHL.U32 R18, R18, 0x2, RZ ;  /* 0x0000000212127824 */ /* 0x000fc600078e00ff */
[----:B------:R-:W-:Y:S02]  /*01f0*/  LOP3.LUT R19, R2, 0x380, RZ, 0xc0, !PT ;  /* 0x0000038002137812 */ /* 0x000fe400078ec0ff */
[----:B------:R-:W-:Y:S02]  /*0200*/  LOP3.LUT R22, R18, 0xf0, RZ, 0xc0, !PT ;  /* 0x000000f012167812 */ /* 0x000fe400078ec0ff */
[C---:B-1----:R-:W-:Y:S02]  /*0210*/  LOP3.LUT R12, R19.reuse, 0x20, RZ, 0xfc, !PT ;  /* 0x00000020130c7812 */ /* 0x042fe400078efcff */
[C---:B------:R-:W-:Y:S02]  /*0220*/  LOP3.LUT R18, R19.reuse, 0x40, RZ, 0xfc, !PT ;  /* 0x0000004013127812 */ /* 0x040fe400078efcff */
[C---:B------:R-:W-:Y:S02]  /*0230*/  LOP3.LUT R2, R19.reuse, R0, RZ, 0xfc, !PT ;  /* 0x0000000013027212 */ /* 0x040fe400078efcff */
[----:B---3--:R-:W-:Y:S01]  /*0240*/  LOP3.LUT R14, R19, 0x60, RZ, 0xfc, !PT ;  /* 0x00000060130e7812 */ /* 0x008fe200078efcff */
[----:B-----5:R-:W-:-:S06]  /*0250*/  UPRMT UR4, UR5, 0x654, UR4 ;  /* 0x0000065405047896 */ /* 0x020fcc0008000004 */
[----:B------:R-:W-:Y:S02]  /*0260*/  LEA.HI R19, R19, UR4, RZ, 0x1f ;  /* 0x0000000413137c11 */ /* 0x000fe4000f8ff8ff */
[----:B------:R-:W-:Y:S02]  /*0270*/  LEA.HI R13, R12, UR4, RZ, 0x1f ;  /* 0x000000040c0d7c11 */ /* 0x000fe4000f8ff8ff */
[----:B------:R-:W-:Y:S01]  /*0280*/  LEA.HI R15, R18, UR4, RZ, 0x1f ;  /* 0x00000004120f7c11 */ /* 0x000fe2000f8ff8ff */
[----:B------:R-:W-:Y:S01]  /*0290*/  IMAD R19, R2, 0x4, R19 ;  /* 0x0000000402137824 */ /* 0x000fe200078e0213 */
[----:B------:R-:W-:Y:S01]  /*02a0*/  LEA.HI R23, R14, UR4, RZ, 0x1f ;  /* 0x000000040e177c11 */ /* 0x000fe2000f8ff8ff */
[C---:B------:R-:W-:Y:S02]  /*02b0*/  IMAD R18, R2.reuse, 0x4, R13 ;  /* 0x0000000402127824 */ /* 0x040fe400078e020d */
[C---:B------:R-:W-:Y:S02]  /*02c0*/  IMAD R21, R2.reuse, 0x4, R15 ;  /* 0x0000000402157824 */ /* 0x040fe400078e020f */
[----:B------:R-:W-:Y:S01]  /*02d0*/  IMAD R20, R2, 0x4, R23 ;  /* 0x0000000402147824 */ /* 0x000fe200078e0217 */
[----:B------:R-:W-:Y:S01]  /*02e0*/  LOP3.LUT R2, R16, 0x1fc, RZ, 0xc0, !PT ;  /* 0x000001fc10027812 */ /* 0x000fe200078ec0ff */
[----:B------:R-:W-:Y:S01]  /*02f0*/  VIADD R13, R22, UR4 ;  /* 0x00000004160d7c36 */ /* 0x000fe20008000000 */
[----:B------:R-:W-:-:S03]  /*0300*/  LOP3.LUT R16, R17, 0x1c, R16, 0xf8, !PT ;  /* 0x0000001c11107812 */ /* 0x000fc600078ef810 */
[----:B------:R-:W-:Y:S01]  /*0310*/  IMAD R13, R2, 0x4, R13 ;  /* 0x00000004020d7824 */ /* 0x000fe200078e020d */
[C---:B------:R-:W-:Y:S01]  /*0320*/  ISETP.GE.AND P0, PT, R16.reuse, 0x1100, PT ;  /* 0x000011001000780c */ /* 0x040fe20003f06270 */
[----:B------:R-:W-:Y:S01]  /*0330*/  IMAD.HI R17, R16, 0x78787879, RZ ;  /* 0x7878787910117827 */ /* 0x000fe200078e02ff */
[----:B--2---:R-:W-:Y:S04]  /*0340*/  STS [R19], R4 ;  /* 0x0000000413007388 */ /* 0x004fe80000000800 */
[----:B------:R1:W-:Y:S04]  /*0350*/  STS [R18+0x80], R5 ;  /* 0x0000800512007388 */ /* 0x0003e80000000800 */
[----:B------:R2:W-:Y:S04]  /*0360*/  STS [R21+0x100], R6 ;  /* 0x0001000615007388 */ /* 0x0005e80000000800 */
[----:B------:R3:W-:Y:S01]  /*0370*/  STS [R20+0x180], R7 ;  /* 0x0001800714007388 */ /* 0x0007e20000000800 */
[----:B-1----:R-:W1:Y:S03]  /*0380*/  LDC.64 R4, c[0x0][0x218] ;  /* 0x00008600ff047b82 */ /* 0x002e660000000a00 */
[----:B----4-:R-:W-:Y:S01]  /*0390*/  STS [R19+0x40], R8 ;  /* 0x0000400813007388 */ /* 0x010fe20000000800 */
[----:B--2---:R-:W-:-:S03]  /*03a0*/  SHF.R.U32.HI R6, RZ, 0x1f, R17 ;  /* 0x0000001fff067819 */ /* 0x004fc60000011611 */
[----:B------:R-:W-:Y:S01]  /*03b0*/  STS [R18+0xc0], R9 ;  /* 0x0000c00912007388 */ /* 0x000fe20000000800 */
[----:B------:R-:W-:-:S03]  /*03c0*/  LEA.HI.SX32 R17, R17, R6, 0x17 ;  /* 0x0000000611117211 */ /* 0x000fc600078fbaff */
[----:B------:R-:W-:Y:S01]  /*03d0*/  STS [R21+0x140], R10 ;  /* 0x0001400a15007388 */ /* 0x000fe20000000800 */
[----:B---3--:R-:W-:Y:S01]  /*03e0*/  LOP3.LUT R7, R2, 0x200, RZ, 0xfc, !PT ;  /* 0x0000020002077812 */ /* 0x008fe200078efcff */
[----:B------:R-:W-:Y:S02]  /*03f0*/  IMAD R16, R17, -0x440, R16 ;  /* 0xfffffbc011107824 */ /* 0x000fe400078e0210 */
[----:B------:R-:W-:Y:S01]  /*0400*/  STS [R20+0x1c0], R11 ;  /* 0x0001c00b14007388 */ /* 0x000fe20000000800 */
[----:B------:R-:W-:Y:S02]  /*0410*/  LOP3.LUT R6, R3, R0, RZ, 0xfc, !PT ;  /* 0x0000000003067212 */ /* 0x000fe400078efcff */
[----:B------:R-:W-:Y:S01]  /*0420*/  LOP3.LUT R0, R3, 0x10, R0, 0xfe, !PT ;  /* 0x0000001003007812 */ /* 0x000fe200078efe00 */
[----:B------:R-:W-:Y:S01]  /*0430*/  BAR.SYNC.DEFER_BLOCKING 0x0 ;  /* 0x0000000000007b1d */ /* 0x000fe20000010000 */
[----:B------:R-:W-:Y:S01]  /*0440*/  SHF.R.U32.HI R7, RZ, 0x1, R7 ;  /* 0x00000001ff077819 */ /* 0x000fe20000011607 */
[----:B------:R-:W-:Y:S01]  /*0450*/  IMAD R17, R17, 0x9900, R16 ;  /* 0x0000990011117824 */ /* 0x000fe200078e0210 */
[----:B------:R-:W-:-:S02]  /*0460*/  ISETP.LT.AND P1, PT, R6, 0x24, !P0 ;  /* 0x000000240600780c */ /* 0x000fc40004721270 */
[----:B------:R-:W-:Y:S02]  /*0470*/  ISETP.LT.AND P0, PT, R0, 0x24, !P0 ;  /* 0x000000240000780c */ /* 0x000fe40004701270 */
[----:B------:R-:W-:Y:S01]  /*0480*/  LOP3.LUT R3, R7, 0x1f0, RZ, 0xc0, !PT ;  /* 0x000001f007037812 */ /* 0x000fe200078ec0ff */
[----:B------:R-:W-:-:S04]  /*0490*/  IMAD R7, R6, 0x440, R17 ;  /* 0x0000044006077824 */ /* 0x000fc800078e0211 */
[----:B-1----:R-:W-:-:S04]  /*04a0*/  IMAD.WIDE R6, R7, 0x4, R4 ;  /* 0x0000000407067825 */ /* 0x002fc800078e0204 */
[----:B------:R-:W-:-:S04]  /*04b0*/  VIADD R3, R3, UR4 ;  /* 0x0000000403037c36 */ /* 0x000fc80008000000 */
[----:B------:R-:W-:Y:S01]  /*04c0*/  IMAD R3, R2, 0x4, R3 ;  /* 0x0000000402037824 */ /* 0x000fe200078e0203 */
[----:B------:R-:W1:Y:S04]  /*04d0*/  LDS.128 R12, [R13] ;  /* 0x000000000d0c7984 */ /* 0x000e680000000c00 */
[----:B-1----:R1:W-:Y:S01]  /*04e0*/  @P1 STG.E.128 desc[UR6][R6.64], R12 ;  /* 0x0000000c06001986 */ /* 0x0023e2000c101d06 */
[----:B------:R-:W-:Y:S05]  /*04f0*/  @!P0 EXIT ;  /* 0x000000000000894d */ /* 0x000fea0003800000 */
[----:B------:R-:W0:Y:S01]  /*0500*/  LDS.128 R8, [R3+0x800] ;  /* 0x0008000003087984 */ /* 0x000e220000000c00 */
[----:B------:R-:W-:-:S04]  /*0510*/  IMAD R17, R0, 0x440, R17 ;  /* 0x0000044000117824 */ /* 0x000fc800078e0211 */
[----:B------:R-:W-:-:S05]  /*0520*/  IMAD.WIDE R4, R17, 0x4, R4 ;  /* 0x0000000411047825 */ /* 0x000fca00078e0204 */
[----:B0-----:R-:W-:Y:S01]  /*0530*/  STG.E.128 desc[UR6][R4.64], R8 ;  /* 0x0000000804007986 */ /* 0x001fe2000c101d06 */
[----:B------:R-:W-:Y:S05]  /*0540*/  EXIT ;  /* 0x000000000000794d */ /* 0x000fea0003800000 */
.L_x_0:
[----:B------:R-:W-:-:S00]  /*0550*/  BRA `(.L_x_0) ;  /* 0xfffffffc00fc7947 */ /* 0x000fc0000383ffff */
[----:B------:R-:W-:-:S00]  /*0560*/  NOP ;  /* 0x0000000000007918 */ /* 0x000fc00000000000 */
        /* <DEDUP_REMOVED lines=9> */
.L_x_1:


//--------------------- .nv.shared.triton_poi_fused_cat_37 --------------------------
	.section	.nv.shared.triton_poi_fused_cat_37,"aw",@nobits
	.sectionflags	@""
	.align	16
	.zero		1024


//--------------------- .nv.constant0.triton_poi_fused_cat_37 --------------------------
	.section	.nv.constant0.triton_poi_fused_cat_37,"a",@progbits
	.sectionflags	@""
	.align	4
.nv.constant0.triton_poi_fused_cat_37:
	.zero		552
